	.headerflags	@"EF_CUDA_TEXMODE_UNIFIED EF_CUDA_64BIT_ADDRESS EF_CUDA_ACCELERATORS EF_CUDA_SM90 EF_CUDA_VIRTUAL_SM(EF_CUDA_SM90)"
	.elftype	@"ET_EXEC"


//--------------------- .nv.info                  --------------------------
	.section	.nv.info,"",@"SHT_CUDA_INFO"
	.align	4


	//----- nvinfo : EIATTR_REGCOUNT
	.align		4
        /*0000*/ 	.byte	0x04, 0x2f
        /*0002*/ 	.short	(.L_1 - .L_0)
	.align		4
.L_0:
        /*0004*/ 	.word	index@(triton_poi_fused_add_mul_0)
        /*0008*/ 	.word	0x00000014


	//----- nvinfo : EIATTR_MIN_STACK_SIZE
	.align		4
.L_1:
        /*000c*/ 	.byte	0x04, 0x12
        /*000e*/ 	.short	(.L_3 - .L_2)
	.align		4
.L_2:
        /*0010*/ 	.word	index@(triton_poi_fused_add_mul_0)
        /*0014*/ 	.word	0x00000000


	//----- nvinfo : EIATTR_FRAME_SIZE
	.align		4
.L_3:
        /*0018*/ 	.byte	0x04, 0x11
        /*001a*/ 	.short	(.L_5 - .L_4)
	.align		4
.L_4:
        /*001c*/ 	.word	index@(triton_poi_fused_add_mul_0)
        /*0020*/ 	.word	0x00000000


	//----- nvinfo : EIATTR_MIN_STACK_SIZE
	.align		4
.L_5:
        /*0024*/ 	.byte	0x04, 0x12
        /*0026*/ 	.short	(.L_7 - .L_6)
	.align		4
.L_6:
        /*0028*/ 	.word	index@(triton_poi_fused_add_mul_0)
        /*002c*/ 	.word	0x00000000
.L_7:


//--------------------- .nv.info.triton_poi_fused_add_mul_0 --------------------------
	.section	.nv.info.triton_poi_fused_add_mul_0,"",@"SHT_CUDA_INFO"
	.sectionflags	@""
	.align	4


	//----- nvinfo : EIATTR_CUDA_API_VERSION
	.align		4
        /*0000*/ 	.byte	0x04, 0x37
        /*0002*/ 	.short	(.L_9 - .L_8)
.L_8:
        /*0004*/ 	.word	0x0000007c


	//----- nvinfo : EIATTR_KPARAM_INFO
	.align		4
.L_9:
        /*0008*/ 	.byte	0x04, 0x17
        /*000a*/ 	.short	(.L_11 - .L_10)
.L_10:
        /*000c*/ 	.word	0x00000000
        /*0010*/ 	.short	0x0004
        /*0012*/ 	.short	0x0020
        /*0014*/ 	.byte	0x00, 0xf0, 0x11, 0x00


	//----- nvinfo : EIATTR_KPARAM_INFO
	.align		4
.L_11:
        /*0018*/ 	.byte	0x04, 0x17
        /*001a*/ 	.short	(.L_13 - .L_12)
.L_12:
        /*001c*/ 	.word	0x00000000
        /*0020*/ 	.short	0x0003
        /*0022*/ 	.short	0x0018
        /*0024*/ 	.byte	0x00, 0xf4, 0x21, 0x00


	//----- nvinfo : EIATTR_KPARAM_INFO
	.align		4
.L_13:
        /*0028*/ 	.byte	0x04, 0x17
        /*002a*/ 	.short	(.L_15 - .L_14)
.L_14:
        /*002c*/ 	.word	0x00000000
        /*0030*/ 	.short	0x0002
        /*0032*/ 	.short	0x0010
        /*0034*/ 	.byte	0x00, 0xf4, 0x21, 0x00


	//----- nvinfo : EIATTR_KPARAM_INFO
	.align		4
.L_15:
        /*0038*/ 	.byte	0x04, 0x17
        /*003a*/ 	.short	(.L_17 - .L_16)
.L_16:
        /*003c*/ 	.word	0x00000000
        /*0040*/ 	.short	0x0001
        /*0042*/ 	.short	0x0008
        /*0044*/ 	.byte	0x00, 0xf4, 0x21, 0x00


	//----- nvinfo : EIATTR_KPARAM_INFO
	.align		4
.L_17:
        /*0048*/ 	.byte	0x04, 0x17
        /*004a*/ 	.short	(.L_19 - .L_18)
.L_18:
        /*004c*/ 	.word	0x00000000
        /*0050*/ 	.short	0x0000
        /*0052*/ 	.short	0x0000
        /*0054*/ 	.byte	0x00, 0xf4, 0x21, 0x00


	//----- nvinfo : EIATTR_SPARSE_MMA_MASK
	.align		4
.L_19:
        /*0058*/ 	.byte	0x03, 0x50
        /*005a*/ 	.short	0x0000


	//----- nvinfo : EIATTR_MAXREG_COUNT
	.align		4
        /*005c*/ 	.byte	0x03, 0x1b
        /*005e*/ 	.short	0x00ff


	//----- nvinfo : EIATTR_EXIT_INSTR_OFFSETS
	.align		4
        /*0060*/ 	.byte	0x04, 0x1c
        /*0062*/ 	.short	(.L_21 - .L_20)


	//   ....[0]....
.L_20:
        /*0064*/ 	.word	0x00000210


	//   ....[1]....
        /*0068*/ 	.word	0x00000230


	//----- nvinfo : EIATTR_REQNTID
	.align		4
.L_21:
        /*006c*/ 	.byte	0x04, 0x10
        /*006e*/ 	.short	(.L_23 - .L_22)
.L_22:
        /*0070*/ 	.word	0x00000080
        /*0074*/ 	.word	0x00000001
        /*0078*/ 	.word	0x00000001


	//----- nvinfo : EIATTR_CBANK_PARAM_SIZE
	.align		4
.L_23:
        /*007c*/ 	.byte	0x03, 0x19
        /*007e*/ 	.short	0x0024


	//----- nvinfo : EIATTR_PARAM_CBANK
	.align		4
        /*0080*/ 	.byte	0x04, 0x0a
        /*0082*/ 	.short	(.L_25 - .L_24)
	.align		4
.L_24:
        /*0084*/ 	.word	index@(.nv.constant0.triton_poi_fused_add_mul_0)
        /*0088*/ 	.short	0x0210
        /*008a*/ 	.short	0x0024


	//----- nvinfo : EIATTR_SW_WAR
	.align		4
.L_25:
        /*008c*/ 	.byte	0x04, 0x36
        /*008e*/ 	.short	(.L_27 - .L_26)
.L_26:
        /*0090*/ 	.word	0x00000008
.L_27:


//--------------------- .nv.callgraph             --------------------------
	.section	.nv.callgraph,"",@"SHT_CUDA_CALLGRAPH"
	.align	4
	.sectionentsize	8
	.align		4
        /*0000*/ 	.word	0x00000000
	.align		4
        /*0004*/ 	.word	0xffffffff
	.align		4
        /*0008*/ 	.word	0x00000000
	.align		4
        /*000c*/ 	.word	0xfffffffe
	.align		4
        /*0010*/ 	.word	0x00000000
	.align		4
        /*0014*/ 	.word	0xfffffffd
	.align		4
        /*0018*/ 	.word	0x00000000
	.align		4
        /*001c*/ 	.word	0xfffffffc


//--------------------- .text.triton_poi_fused_add_mul_0 --------------------------
	.section	.text.triton_poi_fused_add_mul_0,"ax",@progbits
	.align	128
        .global         triton_poi_fused_add_mul_0
        .type           triton_poi_fused_add_mul_0,@function
        .size           triton_poi_fused_add_mul_0,(.L_x_1 - triton_poi_fused_add_mul_0)
        .other          triton_poi_fused_add_mul_0,@"STO_CUDA_ENTRY STV_DEFAULT"
triton_poi_fused_add_mul_0:
.text.triton_poi_fused_add_mul_0:
[----:B------:R-:W0:Y:S02]  /*0000*/  LDC R1, c[0x0][0x28] ;  /* 0x00000a00ff017b82 */ /* 0x000e240000000800 */
[----:B------:R-:W1:Y:S01]  /*0010*/  S2R R0, SR_TID.X ;  /* 0x0000000000007919 */ /* 0x000e620000002100 */
[----:B------:R-:W2:Y:S01]  /*0020*/  LDC.64 R6, c[0x0][0x220] ;  /* 0x00008800ff067b82 */ /* 0x000ea20000000a00 */
[----:B------:R-:W-:Y:S01]  /*0030*/  HFMA2.MMA R15, -RZ, RZ, 0, 0 ;  /* 0x00000000ff0f7435 */ /* 0x000fe200000001ff */
[----:B------:R-:W-:Y:S01]  /*0040*/  CS2R R16, SRZ ;  /* 0x0000000000107805 */ /* 0x000fe2000001ff00 */
[----:B------:R-:W3:Y:S01]  /*0050*/  S2R R11, SR_CTAID.X ;  /* 0x00000000000b7919 */ /* 0x000ee20000002500 */
[----:B------:R-:W-:-:S04]  /*0060*/  ULDC.64 UR4, c[0x0][0x208] ;  /* 0x0000820000047ab9 */ /* 0x000fc80000000a00 */
[----:B------:R-:W4:Y:S08]  /*0070*/  LDC.64 R4, c[0x0][0x218] ;  /* 0x00008600ff047b82 */ /* 0x000f300000000a00 */
[----:B------:R-:W5:Y:S01]  /*0080*/  LDC.64 R2, c[0x0][0x210] ;  /* 0x00008400ff027b82 */ /* 0x000f620000000a00 */
[----:B-1----:R-:W-:-:S04]  /*0090*/  SHF.L.U32 R0, R0, 0x1, RZ ;  /* 0x0000000100007819 */ /* 0x002fc800000006ff */
[----:B------:R-:W-:-:S04]  /*00a0*/  LOP3.LUT R0, R0, 0xfe, RZ, 0xc0, !PT ;  /* 0x000000fe00007812 */ /* 0x000fc800078ec0ff */
[----:B---3--:R-:W-:-:S04]  /*00b0*/  LEA R11, R11, R0, 0x8 ;  /* 0x000000000b0b7211 */ /* 0x008fc800078e40ff */
[----:B------:R-:W-:Y:S01]  /*00c0*/  SHF.R.S32.HI R0, RZ, 0x1f, R11 ;  /* 0x0000001fff007819 */ /* 0x000fe2000001140b */
[C---:B-----5:R-:W-:Y:S01]  /*00d0*/  IMAD.WIDE R2, R11.reuse, 0x4, R2 ;  /* 0x000000040b027825 */ /* 0x060fe200078e0202 */
[----:B------:R-:W-:Y:S02]  /*00e0*/  ISETP.GE.AND P0, PT, R11, 0x100, PT ;  /* 0x000001000b00780c */ /* 0x000fe40003f06270 */
[----:B------:R-:W-:-:S04]  /*00f0*/  LEA.HI R0, R0, R11, RZ, 0x2 ;  /* 0x0000000b00007211 */ /* 0x000fc800078f10ff */
[----:B------:R-:W-:Y:S02]  /*0100*/  LOP3.LUT R8, R0, 0xfffffffc, RZ, 0xc0, !PT ;  /* 0xfffffffc00087812 */ /* 0x000fe400078ec0ff */
[----:B------:R-:W-:Y:S01]  /*0110*/  SHF.R.S32.HI R9, RZ, 0x2, R0 ;  /* 0x00000002ff097819 */ /* 0x000fe20000011400 */
[----:B------:R-:W-:Y:S02]  /*0120*/  IMAD.MOV.U32 R0, RZ, RZ, RZ ;  /* 0x000000ffff007224 */ /* 0x000fe400078e00ff */
[----:B------:R-:W-:Y:S02]  /*0130*/  IMAD.IADD R13, R11, 0x1, -R8 ;  /* 0x000000010b0d7824 */ /* 0x000fe400078e0a08 */
[----:B----4-:R-:W-:Y:S02]  /*0140*/  IMAD.WIDE R4, R9, 0x4, R4 ;  /* 0x0000000409047825 */ /* 0x010fe400078e0204 */
[----:B------:R-:W1:Y:S02]  /*0150*/  LDC.64 R8, c[0x0][0x228] ;  /* 0x00008a00ff087b82 */ /* 0x000e640000000a00 */
[----:B--2---:R-:W-:Y:S01]  /*0160*/  IMAD.WIDE R6, R13, 0x4, R6 ;  /* 0x000000040d067825 */ /* 0x004fe200078e0206 */
[----:B------:R-:W-:Y:S01]  /*0170*/  CS2R R12, SRZ ;  /* 0x00000000000c7805 */ /* 0x000fe2000001ff00 */
[----:B------:R-:W2:Y:S04]  /*0180*/  @!P0 LDG.E.EL R15, desc[UR4][R4.64] ;  /* 0x00000004040f8981 */ /* 0x000ea8000c2e1900 */
[----:B------:R-:W2:Y:S04]  /*0190*/  @!P0 LDG.E.EL.64 R16, desc[UR4][R6.64] ;  /* 0x0000000406108981 */ /* 0x000ea8000c2e1b00 */
[----:B------:R-:W2:Y:S04]  /*01a0*/  @!P0 LDG.E.64 R12, desc[UR4][R2.64] ;  /* 0x00000004020c8981 */ /* 0x000ea8000c1e1b00 */
[----:B------:R-:W3:Y:S01]  /*01b0*/  @!P0 LDG.E.EL R0, desc[UR4][R4.64] ;  /* 0x0000000404008981 */ /* 0x000ee2000c2e1900 */
[----:B-1----:R-:W-:-:S04]  /*01c0*/  IMAD.WIDE R8, R11, 0x4, R8 ;  /* 0x000000040b087825 */ /* 0x002fc800078e0208 */
[----:B--2---:R-:W-:Y:S01]  /*01d0*/  FFMA R15, R15, R12, R16 ;  /* 0x0000000c0f0f7223 */ /* 0x004fe20000000010 */
[----:B---3--:R-:W-:-:S03]  /*01e0*/  FFMA R0, R0, R13, R17 ;  /* 0x0000000d00007223 */ /* 0x008fc60000000011 */
[----:B------:R-:W-:Y:S01]  /*01f0*/  FADD R12, R15, R12 ;  /* 0x0000000c0f0c7221 */ /* 0x000fe20000000000 */
[----:B------:R-:W-:Y:S01]  /*0200*/  FADD R13, R0, R13 ;  /* 0x0000000d000d7221 */ /* 0x000fe20000000000 */
[----:B------:R-:W-:Y:S06]  /*0210*/  @P0 EXIT ;  /* 0x000000000000094d */ /* 0x000fec0003800000 */
[----:B------:R-:W-:Y:S01]  /*0220*/  STG.E.64 desc[UR4][R8.64], R12 ;  /* 0x0000000c08007986 */ /* 0x000fe2000c101b04 */
[----:B------:R-:W-:Y:S05]  /*0230*/  EXIT ;  /* 0x000000000000794d */ /* 0x000fea0003800000 */
.L_x_0:
[----:B------:R-:W-:-:S00]  /*0240*/  BRA `(.L_x_0) ;  /* 0xfffffffc00fc7947 */ /* 0x000fc0000383ffff */
[----:B------:R-:W-:-:S00]  /*0250*/  NOP ;  /* 0x0000000000007918 */ /* 0x000fc00000000000 */
        /* <DEDUP_REMOVED lines=10> */
.L_x_1:


//--------------------- .nv.constant0.triton_poi_fused_add_mul_0 --------------------------
	.section	.nv.constant0.triton_poi_fused_add_mul_0,"a",@progbits
	.sectionflags	@""
	.align	4
.nv.constant0.triton_poi_fused_add_mul_0:
	.zero		564
